//
// Generated by NVIDIA NVVM Compiler
//
// Compiler Build ID: CL-36424714
// Cuda compilation tools, release 13.0, V13.0.88
// Based on NVVM 20.0.0
//

.version 9.0
.target sm_100
.address_size 64

	// .globl	_Z9matrixMulPiPKiS1_i

.visible .entry _Z9matrixMulPiPKiS1_i(
	.param .u64 .ptr .align 1 _Z9matrixMulPiPKiS1_i_param_0,
	.param .u64 .ptr .align 1 _Z9matrixMulPiPKiS1_i_param_1,
	.param .u64 .ptr .align 1 _Z9matrixMulPiPKiS1_i_param_2,
	.param .u32 _Z9matrixMulPiPKiS1_i_param_3
)
{
	.reg .pred 	%p<10>;
	.reg .b32 	%r<95>;
	.reg .b64 	%rd<66>;

	ld.param.u64 	%rd14, [_Z9matrixMulPiPKiS1_i_param_0];
	ld.param.u64 	%rd15, [_Z9matrixMulPiPKiS1_i_param_1];
	ld.param.u64 	%rd16, [_Z9matrixMulPiPKiS1_i_param_2];
	ld.param.u32 	%r23, [_Z9matrixMulPiPKiS1_i_param_3];
	cvta.to.global.u64 	%rd1, %rd16;
	cvta.to.global.u64 	%rd2, %rd15;
	cvta.to.global.u64 	%rd17, %rd14;
	mov.u32 	%r24, %ctaid.y;
	mov.u32 	%r25, %ntid.y;
	mov.u32 	%r26, %tid.y;
	mad.lo.s32 	%r27, %r24, %r25, %r26;
	mov.u32 	%r28, %ctaid.x;
	mov.u32 	%r29, %ntid.x;
	mov.u32 	%r30, %tid.x;
	mad.lo.s32 	%r1, %r28, %r29, %r30;
	mul.lo.s32 	%r2, %r23, %r27;
	add.s32 	%r31, %r2, %r1;
	mul.wide.s32 	%rd18, %r31, 4;
	add.s64 	%rd3, %rd17, %rd18;
	mov.b32 	%r32, 0;
	st.global.u32 	[%rd3], %r32;
	setp.lt.s32 	%p1, %r23, 1;
	@%p1 bra 	$L__BB0_12;
	and.b32  	%r3, %r23, 7;
	setp.lt.u32 	%p2, %r23, 8;
	mov.b32 	%r89, 0;
	mov.u32 	%r92, %r89;
	@%p2 bra 	$L__BB0_4;
	and.b32  	%r35, %r23, 2147483640;
	neg.s32 	%r87, %r35;
	mul.wide.u32 	%rd19, %r23, 4;
	add.s64 	%rd4, %rd1, %rd19;
	mul.wide.u32 	%rd20, %r23, 8;
	add.s64 	%rd5, %rd1, %rd20;
	mul.wide.u32 	%rd21, %r23, 12;
	add.s64 	%rd6, %rd1, %rd21;
	mul.wide.u32 	%rd22, %r23, 16;
	add.s64 	%rd7, %rd1, %rd22;
	mul.wide.u32 	%rd23, %r23, 20;
	add.s64 	%rd8, %rd1, %rd23;
	mul.wide.u32 	%rd24, %r23, 24;
	add.s64 	%rd9, %rd1, %rd24;
	mul.wide.u32 	%rd25, %r23, 28;
	add.s64 	%rd10, %rd1, %rd25;
	mul.wide.u32 	%rd26, %r2, 4;
	add.s64 	%rd27, %rd26, %rd2;
	add.s64 	%rd65, %rd27, 16;
	mov.b32 	%r89, 0;
	mov.u32 	%r86, %r1;
$L__BB0_3:
	.pragma "nounroll";
	and.b32  	%r92, %r23, 2147483640;
	mul.wide.s32 	%rd28, %r86, 4;
	add.s64 	%rd29, %rd4, %rd28;
	add.s64 	%rd30, %rd5, %rd28;
	add.s64 	%rd31, %rd6, %rd28;
	add.s64 	%rd32, %rd7, %rd28;
	add.s64 	%rd33, %rd8, %rd28;
	add.s64 	%rd34, %rd9, %rd28;
	add.s64 	%rd35, %rd10, %rd28;
	add.s64 	%rd36, %rd1, %rd28;
	ld.global.u32 	%r36, [%rd65+-16];
	ld.global.u32 	%r37, [%rd36];
	mad.lo.s32 	%r38, %r37, %r36, %r89;
	st.global.u32 	[%rd3], %r38;
	ld.global.u32 	%r39, [%rd65+-12];
	ld.global.u32 	%r40, [%rd29];
	mad.lo.s32 	%r41, %r40, %r39, %r38;
	st.global.u32 	[%rd3], %r41;
	ld.global.u32 	%r42, [%rd65+-8];
	ld.global.u32 	%r43, [%rd30];
	mad.lo.s32 	%r44, %r43, %r42, %r41;
	st.global.u32 	[%rd3], %r44;
	ld.global.u32 	%r45, [%rd65+-4];
	ld.global.u32 	%r46, [%rd31];
	mad.lo.s32 	%r47, %r46, %r45, %r44;
	st.global.u32 	[%rd3], %r47;
	ld.global.u32 	%r48, [%rd65];
	ld.global.u32 	%r49, [%rd32];
	mad.lo.s32 	%r50, %r49, %r48, %r47;
	st.global.u32 	[%rd3], %r50;
	ld.global.u32 	%r51, [%rd65+4];
	ld.global.u32 	%r52, [%rd33];
	mad.lo.s32 	%r53, %r52, %r51, %r50;
	st.global.u32 	[%rd3], %r53;
	ld.global.u32 	%r54, [%rd65+8];
	ld.global.u32 	%r55, [%rd34];
	mad.lo.s32 	%r56, %r55, %r54, %r53;
	st.global.u32 	[%rd3], %r56;
	ld.global.u32 	%r57, [%rd65+12];
	ld.global.u32 	%r58, [%rd35];
	mad.lo.s32 	%r89, %r58, %r57, %r56;
	st.global.u32 	[%rd3], %r89;
	add.s32 	%r87, %r87, 8;
	shl.b32 	%r59, %r23, 3;
	add.s32 	%r86, %r86, %r59;
	add.s64 	%rd65, %rd65, 32;
	setp.ne.s32 	%p3, %r87, 0;
	@%p3 bra 	$L__BB0_3;
$L__BB0_4:
	setp.eq.s32 	%p4, %r3, 0;
	@%p4 bra 	$L__BB0_12;
	and.b32  	%r14, %r23, 3;
	setp.lt.u32 	%p5, %r3, 4;
	@%p5 bra 	$L__BB0_7;
	add.s32 	%r60, %r92, %r2;
	mul.wide.u32 	%rd37, %r60, 4;
	add.s64 	%rd38, %rd2, %rd37;
	ld.global.u32 	%r61, [%rd38];
	mad.lo.s32 	%r62, %r92, %r23, %r1;
	mul.wide.s32 	%rd39, %r62, 4;
	add.s64 	%rd40, %rd1, %rd39;
	ld.global.u32 	%r63, [%rd40];
	mad.lo.s32 	%r64, %r63, %r61, %r89;
	st.global.u32 	[%rd3], %r64;
	cvt.u64.u32 	%rd41, %r2;
	cvt.u64.u32 	%rd42, %r92;
	add.s64 	%rd43, %rd42, %rd41;
	shl.b64 	%rd44, %rd43, 2;
	add.s64 	%rd45, %rd2, %rd44;
	ld.global.u32 	%r65, [%rd45+4];
	mul.wide.u32 	%rd46, %r23, 4;
	add.s64 	%rd47, %rd40, %rd46;
	ld.global.u32 	%r66, [%rd47];
	mad.lo.s32 	%r67, %r66, %r65, %r64;
	st.global.u32 	[%rd3], %r67;
	ld.global.u32 	%r68, [%rd45+8];
	add.s64 	%rd48, %rd47, %rd46;
	ld.global.u32 	%r69, [%rd48];
	mad.lo.s32 	%r70, %r69, %r68, %r67;
	st.global.u32 	[%rd3], %r70;
	ld.global.u32 	%r71, [%rd45+12];
	add.s64 	%rd49, %rd48, %rd46;
	ld.global.u32 	%r72, [%rd49];
	mad.lo.s32 	%r89, %r72, %r71, %r70;
	st.global.u32 	[%rd3], %r89;
	add.s32 	%r92, %r92, 4;
$L__BB0_7:
	setp.eq.s32 	%p6, %r14, 0;
	@%p6 bra 	$L__BB0_12;
	setp.eq.s32 	%p7, %r14, 1;
	@%p7 bra 	$L__BB0_10;
	add.s32 	%r73, %r92, %r2;
	mul.wide.u32 	%rd50, %r73, 4;
	add.s64 	%rd51, %rd2, %rd50;
	ld.global.u32 	%r74, [%rd51];
	mad.lo.s32 	%r75, %r92, %r23, %r1;
	mul.wide.s32 	%rd52, %r75, 4;
	add.s64 	%rd53, %rd1, %rd52;
	ld.global.u32 	%r76, [%rd53];
	mad.lo.s32 	%r77, %r76, %r74, %r89;
	st.global.u32 	[%rd3], %r77;
	cvt.u64.u32 	%rd54, %r2;
	cvt.u64.u32 	%rd55, %r92;
	add.s64 	%rd56, %rd55, %rd54;
	shl.b64 	%rd57, %rd56, 2;
	add.s64 	%rd58, %rd2, %rd57;
	ld.global.u32 	%r78, [%rd58+4];
	mul.wide.u32 	%rd59, %r23, 4;
	add.s64 	%rd60, %rd53, %rd59;
	ld.global.u32 	%r79, [%rd60];
	mad.lo.s32 	%r89, %r79, %r78, %r77;
	st.global.u32 	[%rd3], %r89;
	add.s32 	%r92, %r92, 2;
$L__BB0_10:
	and.b32  	%r80, %r23, 1;
	setp.eq.b32 	%p8, %r80, 1;
	not.pred 	%p9, %p8;
	@%p9 bra 	$L__BB0_12;
	add.s32 	%r81, %r92, %r2;
	mul.wide.u32 	%rd61, %r81, 4;
	add.s64 	%rd62, %rd2, %rd61;
	ld.global.u32 	%r82, [%rd62];
	mad.lo.s32 	%r83, %r92, %r23, %r1;
	mul.wide.s32 	%rd63, %r83, 4;
	add.s64 	%rd64, %rd1, %rd63;
	ld.global.u32 	%r84, [%rd64];
	mad.lo.s32 	%r85, %r84, %r82, %r89;
	st.global.u32 	[%rd3], %r85;
$L__BB0_12:
	ret;

}


// ===== COMPILED SASS (sm_100) =====

	.target	sm_100

	.elftype	@"ET_EXEC"


//--------------------- .note.nv.tkinfo           --------------------------
	.section	.note.nv.tkinfo,"",@"SHT_NOTE"
	.sectionflags	@"SHF_NOTE_NV_TKINFO"
	.tkinfo
        /*0018*/ 	.word	0x00000002
        /*0030*/ 	.string	""
        /*0030*/ 	.string	"ptxas"
        /*0030*/ 	.string	"Cuda compilation tools, release 13.0, V13.0.88"
        /*0030*/ 	.string	"Build cuda_13.0.r13.0/compiler.36424714_0"
        /*0030*/ 	.string	"-arch sm_100 -m 64 "



//--------------------- .note.nv.cuinfo           --------------------------
	.section	.note.nv.cuinfo,"",@"SHT_NOTE"
	.sectionflags	@"SHF_NOTE_NV_CUINFO"
        /*0018*/ 	.short	0x0002
        /*001a*/ 	.short	0x0064
        /*001c*/ 	.short	0x0082
	.zero		2


//--------------------- .nv.info                  --------------------------
	.section	.nv.info,"",@"SHT_CUDA_INFO"
	.align	4


	//----- nvinfo : EIATTR_REGCOUNT
	.align		4
        /*0000*/ 	.byte	0x04, 0x2f
        /*0002*/ 	.short	(.L_1 - .L_0)
	.align		4
.L_0:
        /*0004*/ 	.word	index@(_Z9matrixMulPiPKiS1_i)
        /*0008*/ 	.word	0x00000018


	//----- nvinfo : EIATTR_FRAME_SIZE
	.align		4
.L_1:
        /*000c*/ 	.byte	0x04, 0x11
        /*000e*/ 	.short	(.L_3 - .L_2)
	.align		4
.L_2:
        /*0010*/ 	.word	index@(_Z9matrixMulPiPKiS1_i)
        /*0014*/ 	.word	0x00000000


	//----- nvinfo : EIATTR_MIN_STACK_SIZE
	.align		4
.L_3:
        /*0018*/ 	.byte	0x04, 0x12
        /*001a*/ 	.short	(.L_5 - .L_4)
	.align		4
.L_4:
        /*001c*/ 	.word	index@(_Z9matrixMulPiPKiS1_i)
        /*0020*/ 	.word	0x00000000
.L_5:


//--------------------- .nv.compat                --------------------------
	.section	.nv.compat,"",@"SHT_CUDA_COMPAT_INFO"
	.align	4
        /*0000*/ 	.byte	0x02, 0x09, 0x00, 0x00, 0x02, 0x02, 0x01, 0x00, 0x02, 0x05, 0x05, 0x00, 0x03, 0x07, 0x01, 0x01
        /*0010*/ 	.byte	0x02, 0x03, 0x00, 0x00, 0x02, 0x06, 0x01, 0x00, 0x04, 0x0b, 0x08, 0x00, 0x09, 0x00, 0x00, 0x00
        /*0020*/ 	.byte	0x00, 0x00, 0x00, 0x00


//--------------------- .nv.info._Z9matrixMulPiPKiS1_i --------------------------
	.section	.nv.info._Z9matrixMulPiPKiS1_i,"",@"SHT_CUDA_INFO"
	.sectionflags	@""
	.align	4


	//----- nvinfo : EIATTR_CUDA_API_VERSION
	.align		4
        /*0000*/ 	.byte	0x04, 0x37
        /*0002*/ 	.short	(.L_7 - .L_6)
.L_6:
        /*0004*/ 	.word	0x00000082


	//----- nvinfo : EIATTR_KPARAM_INFO
	.align		4
.L_7:
        /*0008*/ 	.byte	0x04, 0x17
        /*000a*/ 	.short	(.L_9 - .L_8)
.L_8:
        /*000c*/ 	.word	0x00000000
        /*0010*/ 	.short	0x0003
        /*0012*/ 	.short	0x0018
        /*0014*/ 	.byte	0x00, 0xf0, 0x11, 0x00


	//----- nvinfo : EIATTR_KPARAM_INFO
	.align		4
.L_9:
        /*0018*/ 	.byte	0x04, 0x17
        /*001a*/ 	.short	(.L_11 - .L_10)
.L_10:
        /*001c*/ 	.word	0x00000000
        /*0020*/ 	.short	0x0002
        /*0022*/ 	.short	0x0010
        /*0024*/ 	.byte	0x00, 0xf5, 0x21, 0x00


	//----- nvinfo : EIATTR_KPARAM_INFO
	.align		4
.L_11:
        /*0028*/ 	.byte	0x04, 0x17
        /*002a*/ 	.short	(.L_13 - .L_12)
.L_12:
        /*002c*/ 	.word	0x00000000
        /*0030*/ 	.short	0x0001
        /*0032*/ 	.short	0x0008
        /*0034*/ 	.byte	0x00, 0xf5, 0x21, 0x00


	//----- nvinfo : EIATTR_KPARAM_INFO
	.align		4
.L_13:
        /*0038*/ 	.byte	0x04, 0x17
        /*003a*/ 	.short	(.L_15 - .L_14)
.L_14:
        /*003c*/ 	.word	0x00000000
        /*0040*/ 	.short	0x0000
        /*0042*/ 	.short	0x0000
        /*0044*/ 	.byte	0x00, 0xf5, 0x21, 0x00


	//----- nvinfo : EIATTR_SPARSE_MMA_MASK
	.align		4
.L_15:
        /*0048*/ 	.byte	0x03, 0x50
        /*004a*/ 	.short	0x0000


	//----- nvinfo : EIATTR_MAXREG_COUNT
	.align		4
        /*004c*/ 	.byte	0x03, 0x1b
        /*004e*/ 	.short	0x00ff


	//----- nvinfo : EIATTR_MERCURY_ISA_VERSION
	.align		4
        /*0050*/ 	.byte	0x03, 0x5f
        /*0052*/ 	.short	0x0101


	//----- nvinfo : EIATTR_VRC_CTA_INIT_COUNT
	.align		4
        /*0054*/ 	.byte	0x02, 0x4a
	.zero		1
	.zero		1


	//----- nvinfo : EIATTR_EXIT_INSTR_OFFSETS
	.align		4
        /*0058*/ 	.byte	0x04, 0x1c
        /*005a*/ 	.short	(.L_17 - .L_16)


	//   ....[0]....
.L_16:
        /*005c*/ 	.word	0x00000120


	//   ....[1]....
        /*0060*/ 	.word	0x00000640


	//   ....[2]....
        /*0064*/ 	.word	0x000008b0


	//   ....[3]....
        /*0068*/ 	.word	0x00000a70


	//   ....[4]....
        /*006c*/ 	.word	0x00000b20


	//----- nvinfo : EIATTR_CBANK_PARAM_SIZE
	.align		4
.L_17:
        /*0070*/ 	.byte	0x03, 0x19
        /*0072*/ 	.short	0x001c


	//----- nvinfo : EIATTR_PARAM_CBANK
	.align		4
        /*0074*/ 	.byte	0x04, 0x0a
        /*0076*/ 	.short	(.L_19 - .L_18)
	.align		4
.L_18:
        /*0078*/ 	.word	index@(.nv.constant0._Z9matrixMulPiPKiS1_i)
        /*007c*/ 	.short	0x0380
        /*007e*/ 	.short	0x001c


	//----- nvinfo : EIATTR_SW_WAR
	.align		4
.L_19:
        /*0080*/ 	.byte	0x04, 0x36
        /*0082*/ 	.short	(.L_21 - .L_20)
.L_20:
        /*0084*/ 	.word	0x00000008
.L_21:


//--------------------- .nv.callgraph             --------------------------
	.section	.nv.callgraph,"",@"SHT_CUDA_CALLGRAPH"
	.align	4
	.sectionentsize	8
	.align		4
        /*0000*/ 	.word	0x00000000
	.align		4
        /*0004*/ 	.word	0xffffffff
	.align		4
        /*0008*/ 	.word	0x00000000
	.align		4
        /*000c*/ 	.word	0xfffffffe
	.align		4
        /*0010*/ 	.word	0x00000000
	.align		4
        /*0014*/ 	.word	0xfffffffd
	.align		4
        /*0018*/ 	.word	0x00000000
	.align		4
        /*001c*/ 	.word	0xfffffffc


//--------------------- .text._Z9matrixMulPiPKiS1_i --------------------------
	.section	.text._Z9matrixMulPiPKiS1_i,"ax",@progbits
	.align	128
        .global         _Z9matrixMulPiPKiS1_i
        .type           _Z9matrixMulPiPKiS1_i,@function
        .size           _Z9matrixMulPiPKiS1_i,(.L_x_5 - _Z9matrixMulPiPKiS1_i)
        .other          _Z9matrixMulPiPKiS1_i,@"STO_CUDA_ENTRY STV_DEFAULT"
_Z9matrixMulPiPKiS1_i:
.text._Z9matrixMulPiPKiS1_i:
[----:B------:R-:W-:Y:S01]  /*0000*/  LDC R1, c[0x0][0x37c] ;  /* 0x0000df00ff017b82 */ /* 0x000fe20000000800 */
[----:B------:R-:W0:Y:S07]  /*0010*/  S2R R0, SR_TID.Y ;  /* 0x0000000000007919 */ /* 0x000e2e0000002200 */
[----:B------:R-:W0:Y:S01]  /*0020*/  S2UR UR4, SR_CTAID.Y ;  /* 0x00000000000479c3 */ /* 0x000e220000002600 */
[----:B------:R-:W1:Y:S01]  /*0030*/  LDCU UR18, c[0x0][0x398] ;  /* 0x00007300ff1277ac */ /* 0x000e620008000800 */
[----:B------:R-:W2:Y:S01]  /*0040*/  S2R R7, SR_TID.X ;  /* 0x0000000000077919 */ /* 0x000ea20000002100 */
[----:B------:R-:W3:Y:S05]  /*0050*/  LDCU.64 UR16, c[0x0][0x358] ;  /* 0x00006b00ff1077ac */ /* 0x000eea0008000a00 */
[----:B------:R-:W0:Y:S08]  /*0060*/  LDC R5, c[0x0][0x364] ;  /* 0x0000d900ff057b82 */ /* 0x000e300000000800 */
[----:B------:R-:W2:Y:S01]  /*0070*/  S2UR UR5, SR_CTAID.X ;  /* 0x00000000000579c3 */ /* 0x000ea20000002500 */
[----:B-1----:R-:W-:-:S07]  /*0080*/  UISETP.GE.AND UP0, UPT, UR18, 0x1, UPT ;  /* 0x000000011200788c */ /* 0x002fce000bf06270 */
[----:B------:R-:W2:Y:S01]  /*0090*/  LDC R4, c[0x0][0x360] ;  /* 0x0000d800ff047b82 */ /* 0x000ea20000000800 */
[----:B------:R-:W-:-:S07]  /*00a0*/  PLOP3.LUT P0, PT, PT, PT, UP0, 0x80, 0x8 ;  /* 0x000000000008781c */ /* 0x000fce0003f0f008 */
[----:B------:R-:W1:Y:S01]  /*00b0*/  LDC.64 R2, c[0x0][0x380] ;  /* 0x0000e000ff027b82 */ /* 0x000e620000000a00 */
[----:B0-----:R-:W-:-:S04]  /*00c0*/  IMAD R5, R5, UR4, R0 ;  /* 0x0000000405057c24 */ /* 0x001fc8000f8e0200 */
[----:B------:R-:W-:Y:S02]  /*00d0*/  IMAD R5, R5, UR18, RZ ;  /* 0x0000001205057c24 */ /* 0x000fe4000f8e02ff */
[----:B--2---:R-:W-:-:S05]  /*00e0*/  IMAD R0, R4, UR5, R7 ;  /* 0x0000000504007c24 */ /* 0x004fca000f8e0207 */
[----:B------:R-:W-:-:S05]  /*00f0*/  IADD3 R7, PT, PT, R0, R5, RZ ;  /* 0x0000000500077210 */ /* 0x000fca0007ffe0ff */
[----:B-1----:R-:W-:-:S05]  /*0100*/  IMAD.WIDE R2, R7, 0x4, R2 ;  /* 0x0000000407027825 */ /* 0x002fca00078e0202 */
[----:B---3--:R0:W-:Y:S01]  /*0110*/  STG.E desc[UR16][R2.64], RZ ;  /* 0x000000ff02007986 */ /* 0x0081e2000c101910 */
[----:B------:R-:W-:Y:S05]  /*0120*/  @!P0 EXIT ;  /* 0x000000000000894d */ /* 0x000fea0003800000 */
[----:B------:R-:W-:Y:S01]  /*0130*/  UISETP.GE.U32.AND UP0, UPT, UR18, 0x8, UPT ;  /* 0x000000081200788c */ /* 0x000fe2000bf06070 */
[----:B------:R-:W-:Y:S01]  /*0140*/  HFMA2 R7, -RZ, RZ, 0, 0 ;  /* 0x00000000ff077431 */ /* 0x000fe200000001ff */
[----:B------:R-:W-:-:S07]  /*0150*/  MOV R4, RZ ;  /* 0x000000ff00047202 */ /* 0x000fce0000000f00 */
[----:B------:R-:W-:Y:S05]  /*0160*/  BRA.U !UP0, `(.L_x_0) ;  /* 0x00000005082c7547 */ /* 0x000fea000b800000 */
[----:B------:R-:W1:Y:S01]  /*0170*/  LDC.64 R6, c[0x0][0x388] ;  /* 0x0000e200ff067b82 */ /* 0x000e620000000a00 */
[----:B------:R-:W2:Y:S01]  /*0180*/  LDCU.64 UR20, c[0x0][0x390] ;  /* 0x00007200ff1477ac */ /* 0x000ea20008000a00 */
[----:B------:R-:W-:Y:S01]  /*0190*/  MOV R4, R0 ;  /* 0x0000000000047202 */ /* 0x000fe20000000f00 */
[----:B------:R-:W-:-:S04]  /*01a0*/  ULOP3.LUT UR4, UR18, 0x7ffffff8, URZ, 0xc0, !UPT ;  /* 0x7ffffff812047892 */ /* 0x000fc8000f8ec0ff */
[----:B------:R-:W-:Y:S02]  /*01b0*/  UIADD3 UR4, UPT, UPT, -UR4, URZ, URZ ;  /* 0x000000ff04047290 */ /* 0x000fe4000fffe1ff */
[----:B--2---:R-:W-:Y:S02]  /*01c0*/  UIMAD.WIDE.U32 UR6, UR18, 0xc, UR20 ;  /* 0x0000000c120678a5 */ /* 0x004fe4000f8e0014 */
[----:B------:R-:W-:Y:S02]  /*01d0*/  UIMAD.WIDE.U32 UR8, UR18, 0x10, UR20 ;  /* 0x00000010120878a5 */ /* 0x000fe4000f8e0014 */
[----:B------:R-:W-:Y:S01]  /*01e0*/  UIMAD.WIDE.U32 UR10, UR18, 0x14, UR20 ;  /* 0x00000014120a78a5 */ /* 0x000fe2000f8e0014 */
[----:B-1----:R-:W-:Y:S01]  /*01f0*/  IMAD.WIDE.U32 R6, R5, 0x4, R6 ;  /* 0x0000000405067825 */ /* 0x002fe200078e0006 */
[----:B------:R-:W-:Y:S02]  /*0200*/  UIMAD.WIDE.U32 UR12, UR18, 0x18, UR20 ;  /* 0x00000018120c78a5 */ /* 0x000fe4000f8e0014 */
[----:B------:R-:W-:Y:S01]  /*0210*/  UIMAD.WIDE.U32 UR14, UR18, 0x1c, UR20 ;  /* 0x0000001c120e78a5 */ /* 0x000fe2000f8e0014 */
[----:B------:R-:W-:-:S04]  /*0220*/  IADD3 R6, P0, PT, R6, 0x10, RZ ;  /* 0x0000001006067810 */ /* 0x000fc80007f1e0ff */
[----:B------:R-:W-:Y:S02]  /*0230*/  IADD3.X R9, PT, PT, RZ, R7, RZ, P0, !PT ;  /* 0x00000007ff097210 */ /* 0x000fe400007fe4ff */
[----:B------:R-:W-:-:S07]  /*0240*/  MOV R7, RZ ;  /* 0x000000ff00077202 */ /* 0x000fce0000000f00 */
.L_x_1:
[----:B------:R-:W-:Y:S01]  /*0250*/  HFMA2 R11, -RZ, RZ, 0, 2.384185791015625e-07 ;  /* 0x00000004ff0b7431 */ /* 0x000fe200000001ff */
[----:B------:R-:W-:-:S05]  /*0260*/  MOV R8, R6 ;  /* 0x0000000600087202 */ /* 0x000fca0000000f00 */
[----:B------:R-:W2:Y:S01]  /*0270*/  LDG.E R6, desc[UR16][R8.64+-0x10] ;  /* 0xfffff01008067981 */ /* 0x000ea2000c1e1900 */
[----:B------:R-:W-:-:S06]  /*0280*/  IMAD.WIDE R10, R4, R11, UR20 ;  /* 0x00000014040a7e25 */ /* 0x000fcc000f8e020b */
[----:B------:R-:W2:Y:S01]  /*0290*/  LDG.E R10, desc[UR16][R10.64] ;  /* 0x000000100a0a7981 */ /* 0x000ea2000c1e1900 */
[----:B------:R-:W-:-:S06]  /*02a0*/  UIMAD.WIDE.U32 UR22, UR18, 0x4, UR20 ;  /* 0x00000004121678a5 */ /* 0x000fcc000f8e0014 */
[----:B------:R-:W-:Y:S02]  /*02b0*/  MOV R12, UR22 ;  /* 0x00000016000c7c02 */ /* 0x000fe40008000f00 */
[----:B------:R-:W-:Y:S01]  /*02c0*/  MOV R13, UR23 ;  /* 0x00000017000d7c02 */ /* 0x000fe20008000f00 */
[----:B--2---:R-:W-:Y:S02]  /*02d0*/  IMAD R15, R6, R10, R7 ;  /* 0x0000000a060f7224 */ /* 0x004fe400078e0207 */
[----:B-1----:R-:W-:-:S03]  /*02e0*/  IMAD.WIDE R6, R4, 0x4, R12 ;  /* 0x0000000404067825 */ /* 0x002fc600078e020c */
[----:B------:R1:W-:Y:S04]  /*02f0*/  STG.E desc[UR16][R2.64], R15 ;  /* 0x0000000f02007986 */ /* 0x0003e8000c101910 */
[----:B------:R-:W2:Y:S04]  /*0300*/  LDG.E R6, desc[UR16][R6.64] ;  /* 0x0000001006067981 */ /* 0x000ea8000c1e1900 */
[----:B------:R-:W2:Y:S01]  /*0310*/  LDG.E R14, desc[UR16][R8.64+-0xc] ;  /* 0xfffff410080e7981 */ /* 0x000ea2000c1e1900 */
[----:B------:R-:W-:-:S06]  /*0320*/  UIMAD.WIDE.U32 UR22, UR18, 0x8, UR20 ;  /* 0x00000008121678a5 */ /* 0x000fcc000f8e0014 */
[----:B------:R-:W-:Y:S02]  /*0330*/  MOV R12, UR22 ;  /* 0x00000016000c7c02 */ /* 0x000fe40008000f00 */
[----:B------:R-:W-:-:S03]  /*0340*/  MOV R13, UR23 ;  /* 0x00000017000d7c02 */ /* 0x000fc60008000f00 */
[----:B------:R-:W-:-:S04]  /*0350*/  IMAD.WIDE R10, R4, 0x4, R12 ;  /* 0x00000004040a7825 */ /* 0x000fc800078e020c */
[----:B--2---:R-:W-:-:S05]  /*0360*/  IMAD R17, R14, R6, R15 ;  /* 0x000000060e117224 */ /* 0x004fca00078e020f */
[----:B------:R-:W-:Y:S04]  /*0370*/  STG.E desc[UR16][R2.64], R17 ;  /* 0x0000001102007986 */ /* 0x000fe8000c101910 */
[----:B------:R-:W1:Y:S04]  /*0380*/  LDG.E R10, desc[UR16][R10.64] ;  /* 0x000000100a0a7981 */ /* 0x000e68000c1e1900 */
[----:B------:R-:W1:Y:S01]  /*0390*/  LDG.E R12, desc[UR16][R8.64+-0x8] ;  /* 0xfffff810080c7981 */ /* 0x000e62000c1e1900 */
[----:B------:R-:W-:-:S05]  /*03a0*/  HFMA2 R13, -RZ, RZ, 0, 2.384185791015625e-07 ;  /* 0x00000004ff0d7431 */ /* 0x000fca00000001ff */
[----:B------:R-:W-:-:S04]  /*03b0*/  IMAD.WIDE R6, R4, R13, UR6 ;  /* 0x0000000604067e25 */ /* 0x000fc8000f8e020d */
[----:B-1----:R-:W-:-:S05]  /*03c0*/  IMAD R15, R12, R10, R17 ;  /* 0x0000000a0c0f7224 */ /* 0x002fca00078e0211 */
[----:B------:R1:W-:Y:S04]  /*03d0*/  STG.E desc[UR16][R2.64], R15 ;  /* 0x0000000f02007986 */ /* 0x0003e8000c101910 */
[----:B------:R-:W2:Y:S04]  /*03e0*/  LDG.E R6, desc[UR16][R6.64] ;  /* 0x0000001006067981 */ /* 0x000ea8000c1e1900 */
[----:B------:R-:W2:Y:S02]  /*03f0*/  LDG.E R12, desc[UR16][R8.64+-0x4] ;  /* 0xfffffc10080c7981 */ /* 0x000ea4000c1e1900 */
[----:B--2---:R-:W-:-:S02]  /*0400*/  IMAD R19, R12, R6, R15 ;  /* 0x000000060c137224 */ /* 0x004fc400078e020f */
[----:B------:R-:W-:-:S03]  /*0410*/  IMAD.WIDE R12, R4, R13, UR8 ;  /* 0x00000008040c7e25 */ /* 0x000fc6000f8e020d */
[----:B------:R2:W-:Y:S04]  /*0420*/  STG.E desc[UR16][R2.64], R19 ;  /* 0x0000001302007986 */ /* 0x0005e8000c101910 */
[----:B------:R-:W3:Y:S04]  /*0430*/  LDG.E R12, desc[UR16][R12.64] ;  /* 0x000000100c0c7981 */ /* 0x000ee8000c1e1900 */
[----:B------:R-:W3:Y:S01]  /*0440*/  LDG.E R10, desc[UR16][R8.64] ;  /* 0x00000010080a7981 */ /* 0x000ee2000c1e1900 */
[----:B------:R-:W-:Y:S01]  /*0450*/  MOV R11, 0x4 ;  /* 0x00000004000b7802 */ /* 0x000fe20000000f00 */
[----:B-1----:R-:W-:-:S02]  /*0460*/  HFMA2 R15, -RZ, RZ, 0, 2.384185791015625e-07 ;  /* 0x00000004ff0f7431 */ /* 0x002fc400000001ff */
[----:B---3--:R-:W-:Y:S02]  /*0470*/  IMAD R17, R10, R12, R19 ;  /* 0x0000000c0a117224 */ /* 0x008fe400078e0213 */
[----:B------:R-:W-:-:S03]  /*0480*/  IMAD.WIDE R10, R4, R11, UR10 ;  /* 0x0000000a040a7e25 */ /* 0x000fc6000f8e020b */
[----:B------:R1:W-:Y:S04]  /*0490*/  STG.E desc[UR16][R2.64], R17 ;  /* 0x0000001102007986 */ /* 0x0003e8000c101910 */
[----:B------:R-:W3:Y:S04]  /*04a0*/  LDG.E R10, desc[UR16][R10.64] ;  /* 0x000000100a0a7981 */ /* 0x000ee8000c1e1900 */
[----:B------:R-:W3:Y:S01]  /*04b0*/  LDG.E R6, desc[UR16][R8.64+0x4] ;  /* 0x0000041008067981 */ /* 0x000ee2000c1e1900 */
[----:B------:R-:W-:-:S04]  /*04c0*/  IMAD.WIDE R14, R4, R15, UR12 ;  /* 0x0000000c040e7e25 */ /* 0x000fc8000f8e020f */
[----:B---3--:R-:W-:-:S05]  /*04d0*/  IMAD R21, R6, R10, R17 ;  /* 0x0000000a06157224 */ /* 0x008fca00078e0211 */
[----:B------:R1:W-:Y:S04]  /*04e0*/  STG.E desc[UR16][R2.64], R21 ;  /* 0x0000001502007986 */ /* 0x0003e8000c101910 */
[----:B------:R-:W2:Y:S04]  /*04f0*/  LDG.E R14, desc[UR16][R14.64] ;  /* 0x000000100e0e7981 */ /* 0x000ea8000c1e1900 */
[----:B------:R-:W2:Y:S01]  /*0500*/  LDG.E R6, desc[UR16][R8.64+0x8] ;  /* 0x0000081008067981 */ /* 0x000ea2000c1e1900 */
[----:B------:R-:W-:-:S05]  /*0510*/  MOV R13, 0x4 ;  /* 0x00000004000d7802 */ /* 0x000fca0000000f00 */
[----:B------:R-:W-:-:S04]  /*0520*/  IMAD.WIDE R12, R4, R13, UR14 ;  /* 0x0000000e040c7e25 */ /* 0x000fc8000f8e020d */
[----:B--2---:R-:W-:-:S05]  /*0530*/  IMAD R19, R6, R14, R21 ;  /* 0x0000000e06137224 */ /* 0x004fca00078e0215 */
[----:B------:R1:W-:Y:S04]  /*0540*/  STG.E desc[UR16][R2.64], R19 ;  /* 0x0000001302007986 */ /* 0x0003e8000c101910 */
[----:B------:R-:W2:Y:S04]  /*0550*/  LDG.E R12, desc[UR16][R12.64] ;  /* 0x000000100c0c7981 */ /* 0x000ea8000c1e1900 */
[----:B------:R-:W2:Y:S01]  /*0560*/  LDG.E R6, desc[UR16][R8.64+0xc] ;  /* 0x00000c1008067981 */ /* 0x000ea2000c1e1900 */
[----:B------:R-:W-:-:S04]  /*0570*/  UIADD3 UR4, UPT, UPT, UR4, 0x8, URZ ;  /* 0x0000000804047890 */ /* 0x000fc8000fffe0ff */
[----:B------:R-:W-:Y:S01]  /*0580*/  UISETP.NE.AND UP0, UPT, UR4, URZ, UPT ;  /* 0x000000ff0400728c */ /* 0x000fe2000bf05270 */
[----:B------:R-:W-:-:S04]  /*0590*/  MOV R11, UR18 ;  /* 0x00000012000b7c02 */ /* 0x000fc80008000f00 */
[----:B------:R-:W-:Y:S01]  /*05a0*/  LEA R4, R11, R4, 0x3 ;  /* 0x000000040b047211 */ /* 0x000fe200078e18ff */
[----:B--2---:R-:W-:-:S05]  /*05b0*/  IMAD R7, R6, R12, R19 ;  /* 0x0000000c06077224 */ /* 0x004fca00078e0213 */
[----:B------:R1:W-:Y:S01]  /*05c0*/  STG.E desc[UR16][R2.64], R7 ;  /* 0x0000000702007986 */ /* 0x0003e2000c101910 */
[----:B------:R-:W-:-:S04]  /*05d0*/  IADD3 R6, P0, PT, R8, 0x20, RZ ;  /* 0x0000002008067810 */ /* 0x000fc80007f1e0ff */
[----:B------:R-:W-:Y:S01]  /*05e0*/  IADD3.X R9, PT, PT, RZ, R9, RZ, P0, !PT ;  /* 0x00000009ff097210 */ /* 0x000fe200007fe4ff */
[----:B------:R-:W-:Y:S08]  /*05f0*/  BRA.U UP0, `(.L_x_1) ;  /* 0xfffffffd00147547 */ /* 0x000ff0000b83ffff */
[----:B------:R-:W-:-:S06]  /*0600*/  ULOP3.LUT UR4, UR18, 0x7ffffff8, URZ, 0xc0, !UPT ;  /* 0x7ffffff812047892 */ /* 0x000fcc000f8ec0ff */
[----:B------:R-:W-:-:S07]  /*0610*/  MOV R4, UR4 ;  /* 0x0000000400047c02 */ /* 0x000fce0008000f00 */
.L_x_0:
[----:B------:R-:W-:-:S06]  /*0620*/  ULOP3.LUT UR4, UR18, 0x7, URZ, 0xc0, !UPT ;  /* 0x0000000712047892 */ /* 0x000fcc000f8ec0ff */
[----:B------:R-:W-:-:S13]  /*0630*/  ISETP.NE.AND P0, PT, RZ, UR4, PT ;  /* 0x00000004ff007c0c */ /* 0x000fda000bf05270 */
[----:B------:R-:W-:Y:S05]  /*0640*/  @!P0 EXIT ;  /* 0x000000000000894d */ /* 0x000fea0003800000 */
[----:B------:R-:W-:Y:S02]  /*0650*/  UISETP.GE.U32.AND UP0, UPT, UR4, 0x4, UPT ;  /* 0x000000040400788c */ /* 0x000fe4000bf06070 */
[----:B------:R-:W-:-:S07]  /*0660*/  ULOP3.LUT UR4, UR18, 0x3, URZ, 0xc0, !UPT ;  /* 0x0000000312047892 */ /* 0x000fce000f8ec0ff */
[----:B------:R-:W-:Y:S05]  /*0670*/  BRA.U !UP0, `(.L_x_2) ;  /* 0x0000000108887547 */ /* 0x000fea000b800000 */
[----:B------:R-:W2:Y:S01]  /*0680*/  LDC.64 R10, c[0x0][0x388] ;  /* 0x0000e200ff0a7b82 */ /* 0x000ea20000000a00 */
[----:B------:R-:W-:Y:S01]  /*0690*/  IADD3 R9, PT, PT, R5, R4, RZ ;  /* 0x0000000405097210 */ /* 0x000fe20007ffe0ff */
[----:B------:R-:W-:Y:S01]  /*06a0*/  IMAD R15, R4, UR18, R0 ;  /* 0x00000012040f7c24 */ /* 0x000fe2000f8e0200 */
[----:B------:R-:W3:Y:S05]  /*06b0*/  LDCU.64 UR6, c[0x0][0x388] ;  /* 0x00007100ff0677ac */ /* 0x000eea0008000a00 */
[----:B------:R-:W4:Y:S01]  /*06c0*/  LDC.64 R12, c[0x0][0x390] ;  /* 0x0000e400ff0c7b82 */ /* 0x000f220000000a00 */
[----:B--2---:R-:W-:-:S06]  /*06d0*/  IMAD.WIDE.U32 R10, R9, 0x4, R10 ;  /* 0x00000004090a7825 */ /* 0x004fcc00078e000a */
[----:B------:R-:W2:Y:S01]  /*06e0*/  LDG.E R10, desc[UR16][R10.64] ;  /* 0x000000100a0a7981 */ /* 0x000ea2000c1e1900 */
[----:B----4-:R-:W-:-:S05]  /*06f0*/  IMAD.WIDE R12, R15, 0x4, R12 ;  /* 0x000000040f0c7825 */ /* 0x010fca00078e020c */
[----:B------:R-:W2:Y:S01]  /*0700*/  LDG.E R6, desc[UR16][R12.64] ;  /* 0x000000100c067981 */ /* 0x000ea2000c1e1900 */
[----:B------:R-:W-:Y:S02]  /*0710*/  IADD3 R9, P0, PT, R5, R4, RZ ;  /* 0x0000000405097210 */ /* 0x000fe40007f1e0ff */
[----:B-1----:R-:W-:Y:S02]  /*0720*/  MOV R17, UR18 ;  /* 0x0000001200117c02 */ /* 0x002fe40008000f00 */
[----:B------:R-:W-:Y:S02]  /*0730*/  IADD3.X R14, PT, PT, RZ, RZ, RZ, P0, !PT ;  /* 0x000000ffff0e7210 */ /* 0x000fe400007fe4ff */
[----:B---3--:R-:W-:-:S04]  /*0740*/  LEA R8, P0, R9, UR6, 0x2 ;  /* 0x0000000609087c11 */ /* 0x008fc8000f8010ff */
[----:B------:R-:W-:Y:S01]  /*0750*/  LEA.HI.X R9, R9, UR7, R14, 0x2, P0 ;  /* 0x0000000709097c11 */ /* 0x000fe200080f140e */
[----:B--2---:R-:W-:Y:S02]  /*0760*/  IMAD R15, R10, R6, R7 ;  /* 0x000000060a0f7224 */ /* 0x004fe400078e0207 */
[----:B------:R-:W-:-:S03]  /*0770*/  IMAD.WIDE.U32 R6, R17, 0x4, R12 ;  /* 0x0000000411067825 */ /* 0x000fc600078e000c */
[----:B------:R2:W-:Y:S04]  /*0780*/  STG.E desc[UR16][R2.64], R15 ;  /* 0x0000000f02007986 */ /* 0x0005e8000c101910 */
[----:B------:R-:W3:Y:S04]  /*0790*/  LDG.E R11, desc[UR16][R6.64] ;  /* 0x00000010060b7981 */ /* 0x000ee8000c1e1900 */
[----:B------:R-:W3:Y:S01]  /*07a0*/  LDG.E R10, desc[UR16][R8.64+0x4] ;  /* 0x00000410080a7981 */ /* 0x000ee2000c1e1900 */
[----:B------:R-:W-:Y:S01]  /*07b0*/  MOV R13, UR18 ;  /* 0x00000012000d7c02 */ /* 0x000fe20008000f00 */
[----:B---3--:R-:W-:-:S04]  /*07c0*/  IMAD R17, R10, R11, R15 ;  /* 0x0000000b0a117224 */ /* 0x008fc800078e020f */
[----:B------:R-:W-:Y:S01]  /*07d0*/  IMAD.WIDE.U32 R10, R13, 0x4, R6 ;  /* 0x000000040d0a7825 */ /* 0x000fe200078e0006 */
        /* <DEDUP_REMOVED lines=9> */
[----:B------:R-:W-:Y:S01]  /*0870*/  IADD3 R4, PT, PT, R4, 0x4, RZ ;  /* 0x0000000404047810 */ /* 0x000fe20007ffe0ff */
[----:B---3--:R-:W-:-:S05]  /*0880*/  IMAD R7, R6, R12, R19 ;  /* 0x0000000c06077224 */ /* 0x008fca00078e0213 */
[----:B------:R2:W-:Y:S02]  /*0890*/  STG.E desc[UR16][R2.64], R7 ;  /* 0x0000000702007986 */ /* 0x0005e4000c101910 */
.L_x_2:
[----:B------:R-:W-:-:S13]  /*08a0*/  ISETP.NE.AND P0, PT, RZ, UR4, PT ;  /* 0x00000004ff007c0c */ /* 0x000fda000bf05270 */
[----:B------:R-:W-:Y:S05]  /*08b0*/  @!P0 EXIT ;  /* 0x000000000000894d */ /* 0x000fea0003800000 */
[----:B------:R-:W-:-:S09]  /*08c0*/  UISETP.NE.AND UP0, UPT, UR4, 0x1, UPT ;  /* 0x000000010400788c */ /* 0x000fd2000bf05270 */
[----:B------:R-:W-:Y:S05]  /*08d0*/  BRA.U !UP0, `(.L_x_3) ;  /* 0x0000000108587547 */ /* 0x000fea000b800000 */
[----:B------:R-:W3:Y:S01]  /*08e0*/  LDC.64 R8, c[0x0][0x388] ;  /* 0x0000e200ff087b82 */ /* 0x000ee20000000a00 */
[----:B------:R-:W-:Y:S01]  /*08f0*/  IADD3 R11, PT, PT, R5, R4, RZ ;  /* 0x00000004050b7210 */ /* 0x000fe20007ffe0ff */
[----:B--2---:R-:W-:Y:S01]  /*0900*/  IMAD R15, R4, UR18, R0 ;  /* 0x00000012040f7c24 */ /* 0x004fe2000f8e0200 */
[----:B------:R-:W2:Y:S05]  /*0910*/  LDCU.64 UR4, c[0x0][0x388] ;  /* 0x00007100ff0477ac */ /* 0x000eaa0008000a00 */
[----:B------:R-:W4:Y:S01]  /*0920*/  LDC.64 R12, c[0x0][0x390] ;  /* 0x0000e400ff0c7b82 */ /* 0x000f220000000a00 */
[----:B---3--:R-:W-:-:S06]  /*0930*/  IMAD.WIDE.U32 R10, R11, 0x4, R8 ;  /* 0x000000040b0a7825 */ /* 0x008fcc00078e0008 */
[----:B------:R-:W1:Y:S01]  /*0940*/  LDG.E R10, desc[UR16][R10.64] ;  /* 0x000000100a0a7981 */ /* 0x000e62000c1e1900 */
[----:B----4-:R-:W-:-:S05]  /*0950*/  IMAD.WIDE R12, R15, 0x4, R12 ;  /* 0x000000040f0c7825 */ /* 0x010fca00078e020c */
[----:B------:R-:W1:Y:S01]  /*0960*/  LDG.E R6, desc[UR16][R12.64] ;  /* 0x000000100c067981 */ /* 0x000e62000c1e1900 */
[----:B------:R-:W-:Y:S02]  /*0970*/  IADD3 R9, P0, PT, R5, R4, RZ ;  /* 0x0000000405097210 */ /* 0x000fe40007f1e0ff */
[----:B------:R-:W-:Y:S02]  /*0980*/  MOV R15, UR18 ;  /* 0x00000012000f7c02 */ /* 0x000fe40008000f00 */
[----:B------:R-:W-:Y:S02]  /*0990*/  IADD3.X R14, PT, PT, RZ, RZ, RZ, P0, !PT ;  /* 0x000000ffff0e7210 */ /* 0x000fe400007fe4ff */
[----:B--2---:R-:W-:-:S04]  /*09a0*/  LEA R8, P0, R9, UR4, 0x2 ;  /* 0x0000000409087c11 */ /* 0x004fc8000f8010ff */
[----:B------:R-:W-:Y:S01]  /*09b0*/  LEA.HI.X R9, R9, UR5, R14, 0x2, P0 ;  /* 0x0000000509097c11 */ /* 0x000fe200080f140e */
[----:B------:R-:W-:-:S04]  /*09c0*/  IMAD.WIDE.U32 R14, R15, 0x4, R12 ;  /* 0x000000040f0e7825 */ /* 0x000fc800078e000c */
[----:B-1----:R-:W-:-:S05]  /*09d0*/  IMAD R17, R10, R6, R7 ;  /* 0x000000060a117224 */ /* 0x002fca00078e0207 */
[----:B------:R3:W-:Y:S04]  /*09e0*/  STG.E desc[UR16][R2.64], R17 ;  /* 0x0000001102007986 */ /* 0x0007e8000c101910 */
[----:B------:R-:W2:Y:S04]  /*09f0*/  LDG.E R14, desc[UR16][R14.64] ;  /* 0x000000100e0e7981 */ /* 0x000ea8000c1e1900 */
[----:B------:R-:W2:Y:S01]  /*0a00*/  LDG.E R8, desc[UR16][R8.64+0x4] ;  /* 0x0000041008087981 */ /* 0x000ea2000c1e1900 */
[----:B------:R-:W-:Y:S01]  /*0a10*/  IADD3 R4, PT, PT, R4, 0x2, RZ ;  /* 0x0000000204047810 */ /* 0x000fe20007ffe0ff */
[----:B--2---:R-:W-:-:S05]  /*0a20*/  IMAD R7, R8, R14, R17 ;  /* 0x0000000e08077224 */ /* 0x004fca00078e0211 */
[----:B------:R3:W-:Y:S02]  /*0a30*/  STG.E desc[UR16][R2.64], R7 ;  /* 0x0000000702007986 */ /* 0x0007e4000c101910 */
.L_x_3:
[----:B------:R-:W-:-:S04]  /*0a40*/  ULOP3.LUT UR4, UR18, 0x1, URZ, 0xc0, !UPT ;  /* 0x0000000112047892 */ /* 0x000fc8000f8ec0ff */
[----:B------:R-:W-:-:S06]  /*0a50*/  UISETP.NE.U32.AND UP0, UPT, UR4, 0x1, UPT ;  /* 0x000000010400788c */ /* 0x000fcc000bf05070 */
[----:B------:R-:W-:-:S13]  /*0a60*/  PLOP3.LUT P0, PT, PT, PT, UP0, 0x80, 0x8 ;  /* 0x000000000008781c */ /* 0x000fda0003f0f008 */
[----:B------:R-:W-:Y:S05]  /*0a70*/  @P0 EXIT ;  /* 0x000000000000094d */ /* 0x000fea0003800000 */
[----:B------:R-:W4:Y:S01]  /*0a80*/  LDC.64 R8, c[0x0][0x388] ;  /* 0x0000e200ff087b82 */ /* 0x000f220000000a00 */
[----:B------:R-:W-:Y:S01]  /*0a90*/  IADD3 R5, PT, PT, R5, R4, RZ ;  /* 0x0000000405057210 */ /* 0x000fe20007ffe0ff */
[----:B------:R-:W-:-:S06]  /*0aa0*/  IMAD R13, R4, UR18, R0 ;  /* 0x00000012040d7c24 */ /* 0x000fcc000f8e0200 */
[----:B------:R-:W5:Y:S01]  /*0ab0*/  LDC.64 R10, c[0x0][0x390] ;  /* 0x0000e400ff0a7b82 */ /* 0x000f620000000a00 */
[----:B----4-:R-:W-:-:S06]  /*0ac0*/  IMAD.WIDE.U32 R4, R5, 0x4, R8 ;  /* 0x0000000405047825 */ /* 0x010fcc00078e0008 */
[----:B------:R-:W1:Y:S01]  /*0ad0*/  LDG.E R4, desc[UR16][R4.64] ;  /* 0x0000001004047981 */ /* 0x000e62000c1e1900 */
[----:B-----5:R-:W-:-:S06]  /*0ae0*/  IMAD.WIDE R8, R13, 0x4, R10 ;  /* 0x000000040d087825 */ /* 0x020fcc00078e020a */
[----:B------:R-:W1:Y:S02]  /*0af0*/  LDG.E R8, desc[UR16][R8.64] ;  /* 0x0000001008087981 */ /* 0x000e64000c1e1900 */
[----:B-123--:R-:W-:-:S05]  /*0b00*/  IMAD R7, R4, R8, R7 ;  /* 0x0000000804077224 */ /* 0x00efca00078e0207 */
[----:B------:R-:W-:Y:S01]  /*0b10*/  STG.E desc[UR16][R2.64], R7 ;  /* 0x0000000702007986 */ /* 0x000fe2000c101910 */
[----:B------:R-:W-:Y:S05]  /*0b20*/  EXIT ;  /* 0x000000000000794d */ /* 0x000fea0003800000 */
.L_x_4:
[----:B------:R-:W-:-:S00]  /*0b30*/  BRA `(.L_x_4) ;  /* 0xfffffffc00fc7947 */ /* 0x000fc0000383ffff */
[----:B------:R-:W-:-:S00]  /*0b40*/  NOP ;  /* 0x0000000000007918 */ /* 0x000fc00000000000 */
        /* <DEDUP_REMOVED lines=11> */
.L_x_5:


//--------------------- .nv.shared.reserved.0     --------------------------
	.section	.nv.shared.reserved.0,"aw",@nobits
	.weak		__nv_reservedSMEM_offset_0_alias
	.size		__nv_reservedSMEM_offset_0_alias, 0, 64
	.other		__nv_reservedSMEM_offset_0_alias,@"STO_CUDA_RESERVED_SHARED STV_DEFAULT"
__nv_reservedSMEM_offset_0_alias:
	.zero		0
	.zero		64


//--------------------- .nv.constant0._Z9matrixMulPiPKiS1_i --------------------------
	.section	.nv.constant0._Z9matrixMulPiPKiS1_i,"a",@progbits
	.sectionflags	@""
	.align	4
.nv.constant0._Z9matrixMulPiPKiS1_i:
	.zero		924


//--------------------- SYMBOLS --------------------------

	.type		.nv.reservedSmem.offset0,@object
	.size		.nv.reservedSmem.offset0,0x4
